//
// Generated by NVIDIA NVVM Compiler
//
// Compiler Build ID: CL-36424714
// Cuda compilation tools, release 13.0, V13.0.88
// Based on NVVM 20.0.0
//

.version 9.0
.target sm_100
.address_size 64

	// .globl	_Z7fill_1dPii

.visible .entry _Z7fill_1dPii(
	.param .u64 .ptr .align 1 _Z7fill_1dPii_param_0,
	.param .u32 _Z7fill_1dPii_param_1
)
{
	.reg .pred 	%p<2>;
	.reg .b32 	%r<6>;
	.reg .b64 	%rd<5>;

	ld.param.u64 	%rd1, [_Z7fill_1dPii_param_0];
	ld.param.u32 	%r2, [_Z7fill_1dPii_param_1];
	mov.u32 	%r3, %ctaid.x;
	mov.u32 	%r4, %ntid.x;
	mov.u32 	%r5, %tid.x;
	mad.lo.s32 	%r1, %r3, %r4, %r5;
	setp.ge.s32 	%p1, %r1, %r2;
	@%p1 bra 	$L__BB0_2;
	cvta.to.global.u64 	%rd2, %rd1;
	mul.wide.s32 	%rd3, %r1, 4;
	add.s64 	%rd4, %rd2, %rd3;
	st.global.u32 	[%rd4], %r1;
$L__BB0_2:
	ret;

}
	// .globl	_Z7fill_2dPiii
.visible .entry _Z7fill_2dPiii(
	.param .u64 .ptr .align 1 _Z7fill_2dPiii_param_0,
	.param .u32 _Z7fill_2dPiii_param_1,
	.param .u32 _Z7fill_2dPiii_param_2
)
{
	.reg .pred 	%p<4>;
	.reg .b32 	%r<12>;
	.reg .b64 	%rd<5>;

	ld.param.u64 	%rd1, [_Z7fill_2dPiii_param_0];
	ld.param.u32 	%r4, [_Z7fill_2dPiii_param_1];
	ld.param.u32 	%r3, [_Z7fill_2dPiii_param_2];
	mov.u32 	%r5, %ctaid.x;
	mov.u32 	%r6, %ntid.x;
	mov.u32 	%r7, %tid.x;
	mad.lo.s32 	%r1, %r5, %r6, %r7;
	mov.u32 	%r8, %ctaid.y;
	mov.u32 	%r9, %ntid.y;
	mov.u32 	%r10, %tid.y;
	mad.lo.s32 	%r2, %r8, %r9, %r10;
	setp.ge.s32 	%p1, %r2, %r4;
	setp.ge.s32 	%p2, %r1, %r3;
	or.pred  	%p3, %p1, %p2;
	@%p3 bra 	$L__BB1_2;
	cvta.to.global.u64 	%rd2, %rd1;
	mad.lo.s32 	%r11, %r3, %r2, %r1;
	mul.wide.s32 	%rd3, %r11, 4;
	add.s64 	%rd4, %rd2, %rd3;
	st.global.u32 	[%rd4], %r11;
$L__BB1_2:
	ret;

}
	// .globl	_Z7fill_3dPiiii
.visible .entry _Z7fill_3dPiiii(
	.param .u64 .ptr .align 1 _Z7fill_3dPiiii_param_0,
	.param .u32 _Z7fill_3dPiiii_param_1,
	.param .u32 _Z7fill_3dPiiii_param_2,
	.param .u32 _Z7fill_3dPiiii_param_3
)
{
	.reg .pred 	%p<6>;
	.reg .b32 	%r<20>;
	.reg .b64 	%rd<5>;

	ld.param.u64 	%rd1, [_Z7fill_3dPiiii_param_0];
	ld.param.u32 	%r6, [_Z7fill_3dPiiii_param_1];
	ld.param.u32 	%r7, [_Z7fill_3dPiiii_param_2];
	ld.param.u32 	%r5, [_Z7fill_3dPiiii_param_3];
	mov.u32 	%r8, %ctaid.x;
	mov.u32 	%r9, %ntid.x;
	mov.u32 	%r10, %tid.x;
	mad.lo.s32 	%r1, %r8, %r9, %r10;
	mov.u32 	%r11, %ctaid.y;
	mov.u32 	%r12, %ntid.y;
	mov.u32 	%r13, %tid.y;
	mad.lo.s32 	%r14, %r11, %r12, %r13;
	mov.u32 	%r15, %ctaid.z;
	mov.u32 	%r16, %ntid.z;
	mov.u32 	%r17, %tid.z;
	mad.lo.s32 	%r3, %r15, %r16, %r17;
	setp.ge.s32 	%p1, %r1, %r5;
	setp.ge.s32 	%p2, %r14, %r7;
	or.pred  	%p3, %p1, %p2;
	setp.ge.s32 	%p4, %r3, %r6;
	or.pred  	%p5, %p4, %p3;
	@%p5 bra 	$L__BB2_2;
	cvta.to.global.u64 	%rd2, %rd1;
	mad.lo.s32 	%r18, %r7, %r3, %r14;
	mad.lo.s32 	%r19, %r18, %r5, %r1;
	mul.wide.s32 	%rd3, %r19, 4;
	add.s64 	%rd4, %rd2, %rd3;
	st.global.u32 	[%rd4], %r19;
$L__BB2_2:
	ret;

}


// ===== COMPILED SASS (sm_100) =====

	.target	sm_100

	.elftype	@"ET_EXEC"


//--------------------- .note.nv.tkinfo           --------------------------
	.section	.note.nv.tkinfo,"",@"SHT_NOTE"
	.sectionflags	@"SHF_NOTE_NV_TKINFO"
	.tkinfo
        /*0018*/ 	.word	0x00000002
        /*0030*/ 	.string	""
        /*0030*/ 	.string	"ptxas"
        /*0030*/ 	.string	"Cuda compilation tools, release 13.0, V13.0.88"
        /*0030*/ 	.string	"Build cuda_13.0.r13.0/compiler.36424714_0"
        /*0030*/ 	.string	"-arch sm_100 -m 64 "



//--------------------- .note.nv.cuinfo           --------------------------
	.section	.note.nv.cuinfo,"",@"SHT_NOTE"
	.sectionflags	@"SHF_NOTE_NV_CUINFO"
        /*0018*/ 	.short	0x0002
        /*001a*/ 	.short	0x0064
        /*001c*/ 	.short	0x0082
	.zero		2


//--------------------- .nv.info                  --------------------------
	.section	.nv.info,"",@"SHT_CUDA_INFO"
	.align	4


	//----- nvinfo : EIATTR_REGCOUNT
	.align		4
        /*0000*/ 	.byte	0x04, 0x2f
        /*0002*/ 	.short	(.L_1 - .L_0)
	.align		4
.L_0:
        /*0004*/ 	.word	index@(_Z7fill_1dPii)
        /*0008*/ 	.word	0x00000008


	//----- nvinfo : EIATTR_FRAME_SIZE
	.align		4
.L_1:
        /*000c*/ 	.byte	0x04, 0x11
        /*000e*/ 	.short	(.L_3 - .L_2)
	.align		4
.L_2:
        /*0010*/ 	.word	index@(_Z7fill_1dPii)
        /*0014*/ 	.word	0x00000000


	//----- nvinfo : EIATTR_REGCOUNT
	.align		4
.L_3:
        /*0018*/ 	.byte	0x04, 0x2f
        /*001a*/ 	.short	(.L_5 - .L_4)
	.align		4
.L_4:
        /*001c*/ 	.word	index@(_Z7fill_2dPiii)
        /*0020*/ 	.word	0x00000008


	//----- nvinfo : EIATTR_FRAME_SIZE
	.align		4
.L_5:
        /*0024*/ 	.byte	0x04, 0x11
        /*0026*/ 	.short	(.L_7 - .L_6)
	.align		4
.L_6:
        /*0028*/ 	.word	index@(_Z7fill_2dPiii)
        /*002c*/ 	.word	0x00000000


	//----- nvinfo : EIATTR_REGCOUNT
	.align		4
.L_7:
        /*0030*/ 	.byte	0x04, 0x2f
        /*0032*/ 	.short	(.L_9 - .L_8)
	.align		4
.L_8:
        /*0034*/ 	.word	index@(_Z7fill_3dPiiii)
        /*0038*/ 	.word	0x0000000a


	//----- nvinfo : EIATTR_FRAME_SIZE
	.align		4
.L_9:
        /*003c*/ 	.byte	0x04, 0x11
        /*003e*/ 	.short	(.L_11 - .L_10)
	.align		4
.L_10:
        /*0040*/ 	.word	index@(_Z7fill_3dPiiii)
        /*0044*/ 	.word	0x00000000


	//----- nvinfo : EIATTR_MIN_STACK_SIZE
	.align		4
.L_11:
        /*0048*/ 	.byte	0x04, 0x12
        /*004a*/ 	.short	(.L_13 - .L_12)
	.align		4
.L_12:
        /*004c*/ 	.word	index@(_Z7fill_3dPiiii)
        /*0050*/ 	.word	0x00000000


	//----- nvinfo : EIATTR_MIN_STACK_SIZE
	.align		4
.L_13:
        /*0054*/ 	.byte	0x04, 0x12
        /*0056*/ 	.short	(.L_15 - .L_14)
	.align		4
.L_14:
        /*0058*/ 	.word	index@(_Z7fill_2dPiii)
        /*005c*/ 	.word	0x00000000


	//----- nvinfo : EIATTR_MIN_STACK_SIZE
	.align		4
.L_15:
        /*0060*/ 	.byte	0x04, 0x12
        /*0062*/ 	.short	(.L_17 - .L_16)
	.align		4
.L_16:
        /*0064*/ 	.word	index@(_Z7fill_1dPii)
        /*0068*/ 	.word	0x00000000
.L_17:


//--------------------- .nv.compat                --------------------------
	.section	.nv.compat,"",@"SHT_CUDA_COMPAT_INFO"
	.align	4
        /*0000*/ 	.byte	0x02, 0x09, 0x00, 0x00, 0x02, 0x02, 0x01, 0x00, 0x02, 0x05, 0x05, 0x00, 0x03, 0x07, 0x01, 0x01
        /*0010*/ 	.byte	0x02, 0x03, 0x00, 0x00, 0x02, 0x06, 0x01, 0x00, 0x04, 0x0b, 0x08, 0x00, 0x09, 0x00, 0x00, 0x00
        /*0020*/ 	.byte	0x00, 0x00, 0x00, 0x00


//--------------------- .nv.info._Z7fill_3dPiiii  --------------------------
	.section	.nv.info._Z7fill_3dPiiii,"",@"SHT_CUDA_INFO"
	.sectionflags	@""
	.align	4


	//----- nvinfo : EIATTR_CUDA_API_VERSION
	.align		4
        /*0000*/ 	.byte	0x04, 0x37
        /*0002*/ 	.short	(.L_19 - .L_18)
.L_18:
        /*0004*/ 	.word	0x00000082


	//----- nvinfo : EIATTR_KPARAM_INFO
	.align		4
.L_19:
        /*0008*/ 	.byte	0x04, 0x17
        /*000a*/ 	.short	(.L_21 - .L_20)
.L_20:
        /*000c*/ 	.word	0x00000000
        /*0010*/ 	.short	0x0003
        /*0012*/ 	.short	0x0010
        /*0014*/ 	.byte	0x00, 0xf0, 0x11, 0x00


	//----- nvinfo : EIATTR_KPARAM_INFO
	.align		4
.L_21:
        /*0018*/ 	.byte	0x04, 0x17
        /*001a*/ 	.short	(.L_23 - .L_22)
.L_22:
        /*001c*/ 	.word	0x00000000
        /*0020*/ 	.short	0x0002
        /*0022*/ 	.short	0x000c
        /*0024*/ 	.byte	0x00, 0xf0, 0x11, 0x00


	//----- nvinfo : EIATTR_KPARAM_INFO
	.align		4
.L_23:
        /*0028*/ 	.byte	0x04, 0x17
        /*002a*/ 	.short	(.L_25 - .L_24)
.L_24:
        /*002c*/ 	.word	0x00000000
        /*0030*/ 	.short	0x0001
        /*0032*/ 	.short	0x0008
        /*0034*/ 	.byte	0x00, 0xf0, 0x11, 0x00


	//----- nvinfo : EIATTR_KPARAM_INFO
	.align		4
.L_25:
        /*0038*/ 	.byte	0x04, 0x17
        /*003a*/ 	.short	(.L_27 - .L_26)
.L_26:
        /*003c*/ 	.word	0x00000000
        /*0040*/ 	.short	0x0000
        /*0042*/ 	.short	0x0000
        /*0044*/ 	.byte	0x00, 0xf5, 0x21, 0x00


	//----- nvinfo : EIATTR_SPARSE_MMA_MASK
	.align		4
.L_27:
        /*0048*/ 	.byte	0x03, 0x50
        /*004a*/ 	.short	0x0000


	//----- nvinfo : EIATTR_MAXREG_COUNT
	.align		4
        /*004c*/ 	.byte	0x03, 0x1b
        /*004e*/ 	.short	0x00ff


	//----- nvinfo : EIATTR_MERCURY_ISA_VERSION
	.align		4
        /*0050*/ 	.byte	0x03, 0x5f
        /*0052*/ 	.short	0x0101


	//----- nvinfo : EIATTR_VRC_CTA_INIT_COUNT
	.align		4
        /*0054*/ 	.byte	0x02, 0x4a
	.zero		1
	.zero		1


	//----- nvinfo : EIATTR_EXIT_INSTR_OFFSETS
	.align		4
        /*0058*/ 	.byte	0x04, 0x1c
        /*005a*/ 	.short	(.L_29 - .L_28)


	//   ....[0]....
.L_28:
        /*005c*/ 	.word	0x00000120


	//   ....[1]....
        /*0060*/ 	.word	0x00000190


	//----- nvinfo : EIATTR_CBANK_PARAM_SIZE
	.align		4
.L_29:
        /*0064*/ 	.byte	0x03, 0x19
        /*0066*/ 	.short	0x0014


	//----- nvinfo : EIATTR_PARAM_CBANK
	.align		4
        /*0068*/ 	.byte	0x04, 0x0a
        /*006a*/ 	.short	(.L_31 - .L_30)
	.align		4
.L_30:
        /*006c*/ 	.word	index@(.nv.constant0._Z7fill_3dPiiii)
        /*0070*/ 	.short	0x0380
        /*0072*/ 	.short	0x0014


	//----- nvinfo : EIATTR_SW_WAR
	.align		4
.L_31:
        /*0074*/ 	.byte	0x04, 0x36
        /*0076*/ 	.short	(.L_33 - .L_32)
.L_32:
        /*0078*/ 	.word	0x00000008
.L_33:


//--------------------- .nv.info._Z7fill_2dPiii   --------------------------
	.section	.nv.info._Z7fill_2dPiii,"",@"SHT_CUDA_INFO"
	.sectionflags	@""
	.align	4


	//----- nvinfo : EIATTR_CUDA_API_VERSION
	.align		4
        /*0000*/ 	.byte	0x04, 0x37
        /*0002*/ 	.short	(.L_35 - .L_34)
.L_34:
        /*0004*/ 	.word	0x00000082


	//----- nvinfo : EIATTR_KPARAM_INFO
	.align		4
.L_35:
        /*0008*/ 	.byte	0x04, 0x17
        /*000a*/ 	.short	(.L_37 - .L_36)
.L_36:
        /*000c*/ 	.word	0x00000000
        /*0010*/ 	.short	0x0002
        /*0012*/ 	.short	0x000c
        /*0014*/ 	.byte	0x00, 0xf0, 0x11, 0x00


	//----- nvinfo : EIATTR_KPARAM_INFO
	.align		4
.L_37:
        /*0018*/ 	.byte	0x04, 0x17
        /*001a*/ 	.short	(.L_39 - .L_38)
.L_38:
        /*001c*/ 	.word	0x00000000
        /*0020*/ 	.short	0x0001
        /*0022*/ 	.short	0x0008
        /*0024*/ 	.byte	0x00, 0xf0, 0x11, 0x00


	//----- nvinfo : EIATTR_KPARAM_INFO
	.align		4
.L_39:
        /*0028*/ 	.byte	0x04, 0x17
        /*002a*/ 	.short	(.L_41 - .L_40)
.L_40:
        /*002c*/ 	.word	0x00000000
        /*0030*/ 	.short	0x0000
        /*0032*/ 	.short	0x0000
        /*0034*/ 	.byte	0x00, 0xf5, 0x21, 0x00


	//----- nvinfo : EIATTR_SPARSE_MMA_MASK
	.align		4
.L_41:
        /*0038*/ 	.byte	0x03, 0x50
        /*003a*/ 	.short	0x0000


	//----- nvinfo : EIATTR_MAXREG_COUNT
	.align		4
        /*003c*/ 	.byte	0x03, 0x1b
        /*003e*/ 	.short	0x00ff


	//----- nvinfo : EIATTR_MERCURY_ISA_VERSION
	.align		4
        /*0040*/ 	.byte	0x03, 0x5f
        /*0042*/ 	.short	0x0101


	//----- nvinfo : EIATTR_VRC_CTA_INIT_COUNT
	.align		4
        /*0044*/ 	.byte	0x02, 0x4a
	.zero		1
	.zero		1


	//----- nvinfo : EIATTR_EXIT_INSTR_OFFSETS
	.align		4
        /*0048*/ 	.byte	0x04, 0x1c
        /*004a*/ 	.short	(.L_43 - .L_42)


	//   ....[0]....
.L_42:
        /*004c*/ 	.word	0x000000c0


	//   ....[1]....
        /*0050*/ 	.word	0x00000120


	//----- nvinfo : EIATTR_CBANK_PARAM_SIZE
	.align		4
.L_43:
        /*0054*/ 	.byte	0x03, 0x19
        /*0056*/ 	.short	0x0010


	//----- nvinfo : EIATTR_PARAM_CBANK
	.align		4
        /*0058*/ 	.byte	0x04, 0x0a
        /*005a*/ 	.short	(.L_45 - .L_44)
	.align		4
.L_44:
        /*005c*/ 	.word	index@(.nv.constant0._Z7fill_2dPiii)
        /*0060*/ 	.short	0x0380
        /*0062*/ 	.short	0x0010


	//----- nvinfo : EIATTR_SW_WAR
	.align		4
.L_45:
        /*0064*/ 	.byte	0x04, 0x36
        /*0066*/ 	.short	(.L_47 - .L_46)
.L_46:
        /*0068*/ 	.word	0x00000008
.L_47:


//--------------------- .nv.info._Z7fill_1dPii    --------------------------
	.section	.nv.info._Z7fill_1dPii,"",@"SHT_CUDA_INFO"
	.sectionflags	@""
	.align	4


	//----- nvinfo : EIATTR_CUDA_API_VERSION
	.align		4
        /*0000*/ 	.byte	0x04, 0x37
        /*0002*/ 	.short	(.L_49 - .L_48)
.L_48:
        /*0004*/ 	.word	0x00000082


	//----- nvinfo : EIATTR_KPARAM_INFO
	.align		4
.L_49:
        /*0008*/ 	.byte	0x04, 0x17
        /*000a*/ 	.short	(.L_51 - .L_50)
.L_50:
        /*000c*/ 	.word	0x00000000
        /*0010*/ 	.short	0x0001
        /*0012*/ 	.short	0x0008
        /*0014*/ 	.byte	0x00, 0xf0, 0x11, 0x00


	//----- nvinfo : EIATTR_KPARAM_INFO
	.align		4
.L_51:
        /*0018*/ 	.byte	0x04, 0x17
        /*001a*/ 	.short	(.L_53 - .L_52)
.L_52:
        /*001c*/ 	.word	0x00000000
        /*0020*/ 	.short	0x0000
        /*0022*/ 	.short	0x0000
        /*0024*/ 	.byte	0x00, 0xf5, 0x21, 0x00


	//----- nvinfo : EIATTR_SPARSE_MMA_MASK
	.align		4
.L_53:
        /*0028*/ 	.byte	0x03, 0x50
        /*002a*/ 	.short	0x0000


	//----- nvinfo : EIATTR_MAXREG_COUNT
	.align		4
        /*002c*/ 	.byte	0x03, 0x1b
        /*002e*/ 	.short	0x00ff


	//----- nvinfo : EIATTR_MERCURY_ISA_VERSION
	.align		4
        /*0030*/ 	.byte	0x03, 0x5f
        /*0032*/ 	.short	0x0101


	//----- nvinfo : EIATTR_VRC_CTA_INIT_COUNT
	.align		4
        /*0034*/ 	.byte	0x02, 0x4a
	.zero		1
	.zero		1


	//----- nvinfo : EIATTR_EXIT_INSTR_OFFSETS
	.align		4
        /*0038*/ 	.byte	0x04, 0x1c
        /*003a*/ 	.short	(.L_55 - .L_54)


	//   ....[0]....
.L_54:
        /*003c*/ 	.word	0x00000070


	//   ....[1]....
        /*0040*/ 	.word	0x000000c0


	//----- nvinfo : EIATTR_CBANK_PARAM_SIZE
	.align		4
.L_55:
        /*0044*/ 	.byte	0x03, 0x19
        /*0046*/ 	.short	0x000c


	//----- nvinfo : EIATTR_PARAM_CBANK
	.align		4
        /*0048*/ 	.byte	0x04, 0x0a
        /*004a*/ 	.short	(.L_57 - .L_56)
	.align		4
.L_56:
        /*004c*/ 	.word	index@(.nv.constant0._Z7fill_1dPii)
        /*0050*/ 	.short	0x0380
        /*0052*/ 	.short	0x000c


	//----- nvinfo : EIATTR_SW_WAR
	.align		4
.L_57:
        /*0054*/ 	.byte	0x04, 0x36
        /*0056*/ 	.short	(.L_59 - .L_58)
.L_58:
        /*0058*/ 	.word	0x00000008
.L_59:


//--------------------- .nv.callgraph             --------------------------
	.section	.nv.callgraph,"",@"SHT_CUDA_CALLGRAPH"
	.align	4
	.sectionentsize	8
	.align		4
        /*0000*/ 	.word	0x00000000
	.align		4
        /*0004*/ 	.word	0xffffffff
	.align		4
        /*0008*/ 	.word	0x00000000
	.align		4
        /*000c*/ 	.word	0xfffffffe
	.align		4
        /*0010*/ 	.word	0x00000000
	.align		4
        /*0014*/ 	.word	0xfffffffd
	.align		4
        /*0018*/ 	.word	0x00000000
	.align		4
        /*001c*/ 	.word	0xfffffffc


//--------------------- .text._Z7fill_3dPiiii     --------------------------
	.section	.text._Z7fill_3dPiiii,"ax",@progbits
	.align	128
        .global         _Z7fill_3dPiiii
        .type           _Z7fill_3dPiiii,@function
        .size           _Z7fill_3dPiiii,(.L_x_3 - _Z7fill_3dPiiii)
        .other          _Z7fill_3dPiiii,@"STO_CUDA_ENTRY STV_DEFAULT"
_Z7fill_3dPiiii:
.text._Z7fill_3dPiiii:
[----:B------:R-:W-:Y:S01]  /*0000*/  LDC R1, c[0x0][0x37c] ;  /* 0x0000df00ff017b82 */ /* 0x000fe20000000800 */
[----:B------:R-:W0:Y:S07]  /*0010*/  S2R R5, SR_TID.Y ;  /* 0x0000000000057919 */ /* 0x000e2e0000002200 */
[----:B------:R-:W1:Y:S01]  /*0020*/  LDC R0, c[0x0][0x360] ;  /* 0x0000d800ff007b82 */ /* 0x000e620000000800 */
[----:B------:R-:W2:Y:S01]  /*0030*/  LDCU.64 UR8, c[0x0][0x388] ;  /* 0x00007100ff0877ac */ /* 0x000ea20008000a00 */
[----:B------:R-:W1:Y:S01]  /*0040*/  S2R R3, SR_TID.X ;  /* 0x0000000000037919 */ /* 0x000e620000002100 */
[----:B------:R-:W3:Y:S01]  /*0050*/  LDCU UR7, c[0x0][0x390] ;  /* 0x00007200ff0777ac */ /* 0x000ee20008000800 */
[----:B------:R-:W4:Y:S04]  /*0060*/  S2R R7, SR_TID.Z ;  /* 0x0000000000077919 */ /* 0x000f280000002300 */
[----:B------:R-:W0:Y:S08]  /*0070*/  S2UR UR5, SR_CTAID.Y ;  /* 0x00000000000579c3 */ /* 0x000e300000002600 */
[----:B------:R-:W0:Y:S08]  /*0080*/  LDC R4, c[0x0][0x364] ;  /* 0x0000d900ff047b82 */ /* 0x000e300000000800 */
[----:B------:R-:W1:Y:S08]  /*0090*/  S2UR UR4, SR_CTAID.X ;  /* 0x00000000000479c3 */ /* 0x000e700000002500 */
[----:B------:R-:W4:Y:S08]  /*00a0*/  S2UR UR6, SR_CTAID.Z ;  /* 0x00000000000679c3 */ /* 0x000f300000002700 */
[----:B------:R-:W4:Y:S01]  /*00b0*/  LDC R2, c[0x0][0x368] ;  /* 0x0000da00ff027b82 */ /* 0x000f220000000800 */
[----:B0-----:R-:W-:-:S05]  /*00c0*/  IMAD R4, R4, UR5, R5 ;  /* 0x0000000504047c24 */ /* 0x001fca000f8e0205 */
[----:B--2---:R-:W-:Y:S01]  /*00d0*/  ISETP.GE.AND P0, PT, R4, UR9, PT ;  /* 0x0000000904007c0c */ /* 0x004fe2000bf06270 */
[----:B-1----:R-:W-:-:S05]  /*00e0*/  IMAD R0, R0, UR4, R3 ;  /* 0x0000000400007c24 */ /* 0x002fca000f8e0203 */
[----:B---3--:R-:W-:Y:S01]  /*00f0*/  ISETP.GE.OR P0, PT, R0, UR7, P0 ;  /* 0x0000000700007c0c */ /* 0x008fe20008706670 */
[----:B----4-:R-:W-:-:S05]  /*0100*/  IMAD R5, R2, UR6, R7 ;  /* 0x0000000602057c24 */ /* 0x010fca000f8e0207 */
[----:B------:R-:W-:-:S13]  /*0110*/  ISETP.GE.OR P0, PT, R5, UR8, P0 ;  /* 0x0000000805007c0c */ /* 0x000fda0008706670 */
[----:B------:R-:W-:Y:S05]  /*0120*/  @P0 EXIT ;  /* 0x000000000000094d */ /* 0x000fea0003800000 */
[----:B------:R-:W0:Y:S01]  /*0130*/  LDC.64 R2, c[0x0][0x380] ;  /* 0x0000e000ff027b82 */ /* 0x000e220000000a00 */
[----:B------:R-:W1:Y:S01]  /*0140*/  LDCU.64 UR4, c[0x0][0x358] ;  /* 0x00006b00ff0477ac */ /* 0x000e620008000a00 */
[----:B------:R-:W-:-:S04]  /*0150*/  IMAD R5, R5, UR9, R4 ;  /* 0x0000000905057c24 */ /* 0x000fc8000f8e0204 */
[----:B------:R-:W-:-:S04]  /*0160*/  IMAD R5, R5, UR7, R0 ;  /* 0x0000000705057c24 */ /* 0x000fc8000f8e0200 */
[----:B0-----:R-:W-:-:S05]  /*0170*/  IMAD.WIDE R2, R5, 0x4, R2 ;  /* 0x0000000405027825 */ /* 0x001fca00078e0202 */
[----:B-1----:R-:W-:Y:S01]  /*0180*/  STG.E desc[UR4][R2.64], R5 ;  /* 0x0000000502007986 */ /* 0x002fe2000c101904 */
[----:B------:R-:W-:Y:S05]  /*0190*/  EXIT ;  /* 0x000000000000794d */ /* 0x000fea0003800000 */
.L_x_0:
[----:B------:R-:W-:-:S00]  /*01a0*/  BRA `(.L_x_0) ;  /* 0xfffffffc00fc7947 */ /* 0x000fc0000383ffff */
[----:B------:R-:W-:-:S00]  /*01b0*/  NOP ;  /* 0x0000000000007918 */ /* 0x000fc00000000000 */
        /* <DEDUP_REMOVED lines=12> */
.L_x_3:


//--------------------- .text._Z7fill_2dPiii      --------------------------
	.section	.text._Z7fill_2dPiii,"ax",@progbits
	.align	128
        .global         _Z7fill_2dPiii
        .type           _Z7fill_2dPiii,@function
        .size           _Z7fill_2dPiii,(.L_x_4 - _Z7fill_2dPiii)
        .other          _Z7fill_2dPiii,@"STO_CUDA_ENTRY STV_DEFAULT"
_Z7fill_2dPiii:
.text._Z7fill_2dPiii:
[----:B------:R-:W-:Y:S01]  /*0000*/  LDC R1, c[0x0][0x37c] ;  /* 0x0000df00ff017b82 */ /* 0x000fe20000000800 */
[----:B------:R-:W0:Y:S07]  /*0010*/  S2R R3, SR_TID.X ;  /* 0x0000000000037919 */ /* 0x000e2e0000002100 */
[----:B------:R-:W0:Y:S01]  /*0020*/  S2UR UR4, SR_CTAID.X ;  /* 0x00000000000479c3 */ /* 0x000e220000002500 */
[----:B------:R-:W1:Y:S01]  /*0030*/  LDCU.64 UR6, c[0x0][0x388] ;  /* 0x00007100ff0677ac */ /* 0x000e620008000a00 */
[----:B------:R-:W2:Y:S06]  /*0040*/  S2R R2, SR_TID.Y ;  /* 0x0000000000027919 */ /* 0x000eac0000002200 */
[----:B------:R-:W0:Y:S08]  /*0050*/  LDC R0, c[0x0][0x360] ;  /* 0x0000d800ff007b82 */ /* 0x000e300000000800 */
[----:B------:R-:W2:Y:S08]  /*0060*/  S2UR UR5, SR_CTAID.Y ;  /* 0x00000000000579c3 */ /* 0x000eb00000002600 */
[----:B------:R-:W2:Y:S01]  /*0070*/  LDC R5, c[0x0][0x364] ;  /* 0x0000d900ff057b82 */ /* 0x000ea20000000800 */
[----:B0-----:R-:W-:-:S05]  /*0080*/  IMAD R0, R0, UR4, R3 ;  /* 0x0000000400007c24 */ /* 0x001fca000f8e0203 */
[----:B-1----:R-:W-:Y:S01]  /*0090*/  ISETP.GE.AND P0, PT, R0, UR7, PT ;  /* 0x0000000700007c0c */ /* 0x002fe2000bf06270 */
[----:B--2---:R-:W-:-:S05]  /*00a0*/  IMAD R5, R5, UR5, R2 ;  /* 0x0000000505057c24 */ /* 0x004fca000f8e0202 */
[----:B------:R-:W-:-:S13]  /*00b0*/  ISETP.GE.OR P0, PT, R5, UR6, P0 ;  /* 0x0000000605007c0c */ /* 0x000fda0008706670 */
[----:B------:R-:W-:Y:S05]  /*00c0*/  @P0 EXIT ;  /* 0x000000000000094d */ /* 0x000fea0003800000 */
[----:B------:R-:W0:Y:S01]  /*00d0*/  LDC.64 R2, c[0x0][0x380] ;  /* 0x0000e000ff027b82 */ /* 0x000e220000000a00 */
[----:B------:R-:W1:Y:S01]  /*00e0*/  LDCU.64 UR4, c[0x0][0x358] ;  /* 0x00006b00ff0477ac */ /* 0x000e620008000a00 */
[----:B------:R-:W-:-:S04]  /*00f0*/  IMAD R5, R5, UR7, R0 ;  /* 0x0000000705057c24 */ /* 0x000fc8000f8e0200 */
[----:B0-----:R-:W-:-:S05]  /*0100*/  IMAD.WIDE R2, R5, 0x4, R2 ;  /* 0x0000000405027825 */ /* 0x001fca00078e0202 */
[----:B-1----:R-:W-:Y:S01]  /*0110*/  STG.E desc[UR4][R2.64], R5 ;  /* 0x0000000502007986 */ /* 0x002fe2000c101904 */
[----:B------:R-:W-:Y:S05]  /*0120*/  EXIT ;  /* 0x000000000000794d */ /* 0x000fea0003800000 */
.L_x_1:
        /* <DEDUP_REMOVED lines=13> */
.L_x_4:


//--------------------- .text._Z7fill_1dPii       --------------------------
	.section	.text._Z7fill_1dPii,"ax",@progbits
	.align	128
        .global         _Z7fill_1dPii
        .type           _Z7fill_1dPii,@function
        .size           _Z7fill_1dPii,(.L_x_5 - _Z7fill_1dPii)
        .other          _Z7fill_1dPii,@"STO_CUDA_ENTRY STV_DEFAULT"
_Z7fill_1dPii:
.text._Z7fill_1dPii:
[----:B------:R-:W-:Y:S01]  /*0000*/  LDC R1, c[0x0][0x37c] ;  /* 0x0000df00ff017b82 */ /* 0x000fe20000000800 */
[----:B------:R-:W0:Y:S07]  /*0010*/  S2R R0, SR_TID.X ;  /* 0x0000000000007919 */ /* 0x000e2e0000002100 */
[----:B------:R-:W0:Y:S01]  /*0020*/  S2UR UR4, SR_CTAID.X ;  /* 0x00000000000479c3 */ /* 0x000e220000002500 */
[----:B------:R-:W1:Y:S07]  /*0030*/  LDCU UR5, c[0x0][0x388] ;  /* 0x00007100ff0577ac */ /* 0x000e6e0008000800 */
[----:B------:R-:W0:Y:S02]  /*0040*/  LDC R5, c[0x0][0x360] ;  /* 0x0000d800ff057b82 */ /* 0x000e240000000800 */
[----:B0-----:R-:W-:-:S05]  /*0050*/  IMAD R5, R5, UR4, R0 ;  /* 0x0000000405057c24 */ /* 0x001fca000f8e0200 */
[----:B-1----:R-:W-:-:S13]  /*0060*/  ISETP.GE.AND P0, PT, R5, UR5, PT ;  /* 0x0000000505007c0c */ /* 0x002fda000bf06270 */
[----:B------:R-:W-:Y:S05]  /*0070*/  @P0 EXIT ;  /* 0x000000000000094d */ /* 0x000fea0003800000 */
[----:B------:R-:W0:Y:S01]  /*0080*/  LDC.64 R2, c[0x0][0x380] ;  /* 0x0000e000ff027b82 */ /* 0x000e220000000a00 */
[----:B------:R-:W1:Y:S01]  /*0090*/  LDCU.64 UR4, c[0x0][0x358] ;  /* 0x00006b00ff0477ac */ /* 0x000e620008000a00 */
[----:B0-----:R-:W-:-:S05]  /*00a0*/  IMAD.WIDE R2, R5, 0x4, R2 ;  /* 0x0000000405027825 */ /* 0x001fca00078e0202 */
[----:B-1----:R-:W-:Y:S01]  /*00b0*/  STG.E desc[UR4][R2.64], R5 ;  /* 0x0000000502007986 */ /* 0x002fe2000c101904 */
[----:B------:R-:W-:Y:S05]  /*00c0*/  EXIT ;  /* 0x000000000000794d */ /* 0x000fea0003800000 */
.L_x_2:
        /* <DEDUP_REMOVED lines=11> */
.L_x_5:


//--------------------- .nv.shared.reserved.0     --------------------------
	.section	.nv.shared.reserved.0,"aw",@nobits
	.weak		__nv_reservedSMEM_offset_0_alias
	.size		__nv_reservedSMEM_offset_0_alias, 0, 64
	.other		__nv_reservedSMEM_offset_0_alias,@"STO_CUDA_RESERVED_SHARED STV_DEFAULT"
__nv_reservedSMEM_offset_0_alias:
	.zero		0
	.zero		64


//--------------------- .nv.constant0._Z7fill_3dPiiii --------------------------
	.section	.nv.constant0._Z7fill_3dPiiii,"a",@progbits
	.sectionflags	@""
	.align	4
.nv.constant0._Z7fill_3dPiiii:
	.zero		916


//--------------------- .nv.constant0._Z7fill_2dPiii --------------------------
	.section	.nv.constant0._Z7fill_2dPiii,"a",@progbits
	.sectionflags	@""
	.align	4
.nv.constant0._Z7fill_2dPiii:
	.zero		912


//--------------------- .nv.constant0._Z7fill_1dPii --------------------------
	.section	.nv.constant0._Z7fill_1dPii,"a",@progbits
	.sectionflags	@""
	.align	4
.nv.constant0._Z7fill_1dPii:
	.zero		908


//--------------------- SYMBOLS --------------------------

	.type		.nv.reservedSmem.offset0,@object
	.size		.nv.reservedSmem.offset0,0x4
